//
// Generated by NVIDIA NVVM Compiler
//
// Compiler Build ID: CL-36424714
// Cuda compilation tools, release 13.0, V13.0.88
// Based on NVVM 20.0.0
//

.version 9.0
.target sm_100
.address_size 64

	// .globl	_Z10gpuVectAddPdS_S_i

.visible .entry _Z10gpuVectAddPdS_S_i(
	.param .u64 .ptr .align 1 _Z10gpuVectAddPdS_S_i_param_0,
	.param .u64 .ptr .align 1 _Z10gpuVectAddPdS_S_i_param_1,
	.param .u64 .ptr .align 1 _Z10gpuVectAddPdS_S_i_param_2,
	.param .u32 _Z10gpuVectAddPdS_S_i_param_3
)
{
	.reg .pred 	%p<2>;
	.reg .b32 	%r<6>;
	.reg .b64 	%rd<11>;
	.reg .b64 	%fd<4>;

	ld.param.u64 	%rd1, [_Z10gpuVectAddPdS_S_i_param_0];
	ld.param.u64 	%rd2, [_Z10gpuVectAddPdS_S_i_param_1];
	ld.param.u64 	%rd3, [_Z10gpuVectAddPdS_S_i_param_2];
	ld.param.u32 	%r2, [_Z10gpuVectAddPdS_S_i_param_3];
	mov.u32 	%r3, %ctaid.x;
	mov.u32 	%r4, %ntid.x;
	mov.u32 	%r5, %tid.x;
	mad.lo.s32 	%r1, %r3, %r4, %r5;
	setp.ge.s32 	%p1, %r1, %r2;
	@%p1 bra 	$L__BB0_2;
	cvta.to.global.u64 	%rd4, %rd1;
	cvta.to.global.u64 	%rd5, %rd2;
	cvta.to.global.u64 	%rd6, %rd3;
	mul.wide.s32 	%rd7, %r1, 8;
	add.s64 	%rd8, %rd4, %rd7;
	ld.global.f64 	%fd1, [%rd8];
	add.s64 	%rd9, %rd5, %rd7;
	ld.global.f64 	%fd2, [%rd9];
	add.f64 	%fd3, %fd1, %fd2;
	add.s64 	%rd10, %rd6, %rd7;
	st.global.f64 	[%rd10], %fd3;
$L__BB0_2:
	ret;

}


// ===== COMPILED SASS (sm_100) =====

	.target	sm_100

	.elftype	@"ET_EXEC"


//--------------------- .note.nv.tkinfo           --------------------------
	.section	.note.nv.tkinfo,"",@"SHT_NOTE"
	.sectionflags	@"SHF_NOTE_NV_TKINFO"
	.tkinfo
        /*0018*/ 	.word	0x00000002
        /*0030*/ 	.string	""
        /*0030*/ 	.string	"ptxas"
        /*0030*/ 	.string	"Cuda compilation tools, release 13.0, V13.0.88"
        /*0030*/ 	.string	"Build cuda_13.0.r13.0/compiler.36424714_0"
        /*0030*/ 	.string	"-arch sm_100 -m 64 "



//--------------------- .note.nv.cuinfo           --------------------------
	.section	.note.nv.cuinfo,"",@"SHT_NOTE"
	.sectionflags	@"SHF_NOTE_NV_CUINFO"
        /*0018*/ 	.short	0x0002
        /*001a*/ 	.short	0x0064
        /*001c*/ 	.short	0x0082
	.zero		2


//--------------------- .nv.info                  --------------------------
	.section	.nv.info,"",@"SHT_CUDA_INFO"
	.align	4


	//----- nvinfo : EIATTR_REGCOUNT
	.align		4
        /*0000*/ 	.byte	0x04, 0x2f
        /*0002*/ 	.short	(.L_1 - .L_0)
	.align		4
.L_0:
        /*0004*/ 	.word	index@(_Z10gpuVectAddPdS_S_i)
        /*0008*/ 	.word	0x0000000e


	//----- nvinfo : EIATTR_FRAME_SIZE
	.align		4
.L_1:
        /*000c*/ 	.byte	0x04, 0x11
        /*000e*/ 	.short	(.L_3 - .L_2)
	.align		4
.L_2:
        /*0010*/ 	.word	index@(_Z10gpuVectAddPdS_S_i)
        /*0014*/ 	.word	0x00000000


	//----- nvinfo : EIATTR_MIN_STACK_SIZE
	.align		4
.L_3:
        /*0018*/ 	.byte	0x04, 0x12
        /*001a*/ 	.short	(.L_5 - .L_4)
	.align		4
.L_4:
        /*001c*/ 	.word	index@(_Z10gpuVectAddPdS_S_i)
        /*0020*/ 	.word	0x00000000
.L_5:


//--------------------- .nv.compat                --------------------------
	.section	.nv.compat,"",@"SHT_CUDA_COMPAT_INFO"
	.align	4
        /*0000*/ 	.byte	0x02, 0x09, 0x00, 0x00, 0x02, 0x02, 0x01, 0x00, 0x02, 0x05, 0x05, 0x00, 0x03, 0x07, 0x01, 0x01
        /*0010*/ 	.byte	0x02, 0x03, 0x00, 0x00, 0x02, 0x06, 0x01, 0x00, 0x04, 0x0b, 0x08, 0x00, 0x01, 0x00, 0x00, 0x00
        /*0020*/ 	.byte	0x00, 0x00, 0x00, 0x00


//--------------------- .nv.info._Z10gpuVectAddPdS_S_i --------------------------
	.section	.nv.info._Z10gpuVectAddPdS_S_i,"",@"SHT_CUDA_INFO"
	.sectionflags	@""
	.align	4


	//----- nvinfo : EIATTR_CUDA_API_VERSION
	.align		4
        /*0000*/ 	.byte	0x04, 0x37
        /*0002*/ 	.short	(.L_7 - .L_6)
.L_6:
        /*0004*/ 	.word	0x00000082


	//----- nvinfo : EIATTR_KPARAM_INFO
	.align		4
.L_7:
        /*0008*/ 	.byte	0x04, 0x17
        /*000a*/ 	.short	(.L_9 - .L_8)
.L_8:
        /*000c*/ 	.word	0x00000000
        /*0010*/ 	.short	0x0003
        /*0012*/ 	.short	0x0018
        /*0014*/ 	.byte	0x00, 0xf0, 0x11, 0x00


	//----- nvinfo : EIATTR_KPARAM_INFO
	.align		4
.L_9:
        /*0018*/ 	.byte	0x04, 0x17
        /*001a*/ 	.short	(.L_11 - .L_10)
.L_10:
        /*001c*/ 	.word	0x00000000
        /*0020*/ 	.short	0x0002
        /*0022*/ 	.short	0x0010
        /*0024*/ 	.byte	0x00, 0xf5, 0x21, 0x00


	//----- nvinfo : EIATTR_KPARAM_INFO
	.align		4
.L_11:
        /*0028*/ 	.byte	0x04, 0x17
        /*002a*/ 	.short	(.L_13 - .L_12)
.L_12:
        /*002c*/ 	.word	0x00000000
        /*0030*/ 	.short	0x0001
        /*0032*/ 	.short	0x0008
        /*0034*/ 	.byte	0x00, 0xf5, 0x21, 0x00


	//----- nvinfo : EIATTR_KPARAM_INFO
	.align		4
.L_13:
        /*0038*/ 	.byte	0x04, 0x17
        /*003a*/ 	.short	(.L_15 - .L_14)
.L_14:
        /*003c*/ 	.word	0x00000000
        /*0040*/ 	.short	0x0000
        /*0042*/ 	.short	0x0000
        /*0044*/ 	.byte	0x00, 0xf5, 0x21, 0x00


	//----- nvinfo : EIATTR_SPARSE_MMA_MASK
	.align		4
.L_15:
        /*0048*/ 	.byte	0x03, 0x50
        /*004a*/ 	.short	0x0000


	//----- nvinfo : EIATTR_MAXREG_COUNT
	.align		4
        /*004c*/ 	.byte	0x03, 0x1b
        /*004e*/ 	.short	0x00ff


	//----- nvinfo : EIATTR_MERCURY_ISA_VERSION
	.align		4
        /*0050*/ 	.byte	0x03, 0x5f
        /*0052*/ 	.short	0x0101


	//----- nvinfo : EIATTR_VRC_CTA_INIT_COUNT
	.align		4
        /*0054*/ 	.byte	0x02, 0x4a
	.zero		1
	.zero		1


	//----- nvinfo : EIATTR_EXIT_INSTR_OFFSETS
	.align		4
        /*0058*/ 	.byte	0x04, 0x1c
        /*005a*/ 	.short	(.L_17 - .L_16)


	//   ....[0]....
.L_16:
        /*005c*/ 	.word	0x00000070


	//   ....[1]....
        /*0060*/ 	.word	0x00000130


	//----- nvinfo : EIATTR_CBANK_PARAM_SIZE
	.align		4
.L_17:
        /*0064*/ 	.byte	0x03, 0x19
        /*0066*/ 	.short	0x001c


	//----- nvinfo : EIATTR_PARAM_CBANK
	.align		4
        /*0068*/ 	.byte	0x04, 0x0a
        /*006a*/ 	.short	(.L_19 - .L_18)
	.align		4
.L_18:
        /*006c*/ 	.word	index@(.nv.constant0._Z10gpuVectAddPdS_S_i)
        /*0070*/ 	.short	0x0380
        /*0072*/ 	.short	0x001c


	//----- nvinfo : EIATTR_SW_WAR
	.align		4
.L_19:
        /*0074*/ 	.byte	0x04, 0x36
        /*0076*/ 	.short	(.L_21 - .L_20)
.L_20:
        /*0078*/ 	.word	0x00000008
.L_21:


//--------------------- .nv.callgraph             --------------------------
	.section	.nv.callgraph,"",@"SHT_CUDA_CALLGRAPH"
	.align	4
	.sectionentsize	8
	.align		4
        /*0000*/ 	.word	0x00000000
	.align		4
        /*0004*/ 	.word	0xffffffff
	.align		4
        /*0008*/ 	.word	0x00000000
	.align		4
        /*000c*/ 	.word	0xfffffffe
	.align		4
        /*0010*/ 	.word	0x00000000
	.align		4
        /*0014*/ 	.word	0xfffffffd
	.align		4
        /*0018*/ 	.word	0x00000000
	.align		4
        /*001c*/ 	.word	0xfffffffc


//--------------------- .text._Z10gpuVectAddPdS_S_i --------------------------
	.section	.text._Z10gpuVectAddPdS_S_i,"ax",@progbits
	.align	128
        .global         _Z10gpuVectAddPdS_S_i
        .type           _Z10gpuVectAddPdS_S_i,@function
        .size           _Z10gpuVectAddPdS_S_i,(.L_x_1 - _Z10gpuVectAddPdS_S_i)
        .other          _Z10gpuVectAddPdS_S_i,@"STO_CUDA_ENTRY STV_DEFAULT"
_Z10gpuVectAddPdS_S_i:
.text._Z10gpuVectAddPdS_S_i:
[----:B------:R-:W-:Y:S01]  /*0000*/  LDC R1, c[0x0][0x37c] ;  /* 0x0000df00ff017b82 */ /* 0x000fe20000000800 */
[----:B------:R-:W0:Y:S07]  /*0010*/  S2R R0, SR_TID.X ;  /* 0x0000000000007919 */ /* 0x000e2e0000002100 */
[----:B------:R-:W0:Y:S01]  /*0020*/  S2UR UR4, SR_CTAID.X ;  /* 0x00000000000479c3 */ /* 0x000e220000002500 */
[----:B------:R-:W1:Y:S07]  /*0030*/  LDCU UR5, c[0x0][0x398] ;  /* 0x00007300ff0577ac */ /* 0x000e6e0008000800 */
[----:B------:R-:W0:Y:S02]  /*0040*/  LDC R11, c[0x0][0x360] ;  /* 0x0000d800ff0b7b82 */ /* 0x000e240000000800 */
[----:B0-----:R-:W-:-:S05]  /*0050*/  IMAD R11, R11, UR4, R0 ;  /* 0x000000040b0b7c24 */ /* 0x001fca000f8e0200 */
[----:B-1----:R-:W-:-:S13]  /*0060*/  ISETP.GE.AND P0, PT, R11, UR5, PT ;  /* 0x000000050b007c0c */ /* 0x002fda000bf06270 */
[----:B------:R-:W-:Y:S05]  /*0070*/  @P0 EXIT ;  /* 0x000000000000094d */ /* 0x000fea0003800000 */
[----:B------:R-:W0:Y:S01]  /*0080*/  LDC.64 R2, c[0x0][0x380] ;  /* 0x0000e000ff027b82 */ /* 0x000e220000000a00 */
[----:B------:R-:W1:Y:S07]  /*0090*/  LDCU.64 UR4, c[0x0][0x358] ;  /* 0x00006b00ff0477ac */ /* 0x000e6e0008000a00 */
[----:B------:R-:W2:Y:S08]  /*00a0*/  LDC.64 R4, c[0x0][0x388] ;  /* 0x0000e200ff047b82 */ /* 0x000eb00000000a00 */
[----:B------:R-:W3:Y:S01]  /*00b0*/  LDC.64 R8, c[0x0][0x390] ;  /* 0x0000e400ff087b82 */ /* 0x000ee20000000a00 */
[----:B0-----:R-:W-:-:S06]  /*00c0*/  IMAD.WIDE R2, R11, 0x8, R2 ;  /* 0x000000080b027825 */ /* 0x001fcc00078e0202 */
[----:B-1----:R-:W4:Y:S01]  /*00d0*/  LDG.E.64 R2, desc[UR4][R2.64] ;  /* 0x0000000402027981 */ /* 0x002f22000c1e1b00 */
[----:B--2---:R-:W-:-:S06]  /*00e0*/  IMAD.WIDE R4, R11, 0x8, R4 ;  /* 0x000000080b047825 */ /* 0x004fcc00078e0204 */
[----:B------:R-:W4:Y:S01]  /*00f0*/  LDG.E.64 R4, desc[UR4][R4.64] ;  /* 0x0000000404047981 */ /* 0x000f22000c1e1b00 */
[----:B---3--:R-:W-:Y:S01]  /*0100*/  IMAD.WIDE R8, R11, 0x8, R8 ;  /* 0x000000080b087825 */ /* 0x008fe200078e0208 */
[----:B----4-:R-:W-:-:S07]  /*0110*/  DADD R6, R2, R4 ;  /* 0x0000000002067229 */ /* 0x010fce0000000004 */
[----:B------:R-:W-:Y:S01]  /*0120*/  STG.E.64 desc[UR4][R8.64], R6 ;  /* 0x0000000608007986 */ /* 0x000fe2000c101b04 */
[----:B------:R-:W-:Y:S05]  /*0130*/  EXIT ;  /* 0x000000000000794d */ /* 0x000fea0003800000 */
.L_x_0:
[----:B------:R-:W-:-:S00]  /*0140*/  BRA `(.L_x_0) ;  /* 0xfffffffc00fc7947 */ /* 0x000fc0000383ffff */
[----:B------:R-:W-:-:S00]  /*0150*/  NOP ;  /* 0x0000000000007918 */ /* 0x000fc00000000000 */
        /* <DEDUP_REMOVED lines=10> */
.L_x_1:


//--------------------- .nv.shared.reserved.0     --------------------------
	.section	.nv.shared.reserved.0,"aw",@nobits
	.weak		__nv_reservedSMEM_offset_0_alias
	.size		__nv_reservedSMEM_offset_0_alias, 0, 64
	.other		__nv_reservedSMEM_offset_0_alias,@"STO_CUDA_RESERVED_SHARED STV_DEFAULT"
__nv_reservedSMEM_offset_0_alias:
	.zero		0
	.zero		64


//--------------------- .nv.constant0._Z10gpuVectAddPdS_S_i --------------------------
	.section	.nv.constant0._Z10gpuVectAddPdS_S_i,"a",@progbits
	.sectionflags	@""
	.align	4
.nv.constant0._Z10gpuVectAddPdS_S_i:
	.zero		924


//--------------------- SYMBOLS --------------------------

	.type		.nv.reservedSmem.offset0,@object
	.size		.nv.reservedSmem.offset0,0x4
